//
// Generated by NVIDIA NVVM Compiler
//
// Compiler Build ID: CL-36424714
// Cuda compilation tools, release 13.0, V13.0.88
// Based on NVVM 20.0.0
//

.version 9.0
.target sm_100
.address_size 64

	// .globl	_Z10vector_GPUPiS_i

.visible .entry _Z10vector_GPUPiS_i(
	.param .u64 .ptr .align 1 _Z10vector_GPUPiS_i_param_0,
	.param .u64 .ptr .align 1 _Z10vector_GPUPiS_i_param_1,
	.param .u32 _Z10vector_GPUPiS_i_param_2
)
{
	.reg .pred 	%p<2>;
	.reg .b32 	%r<7>;
	.reg .b64 	%rd<8>;

	ld.param.u64 	%rd1, [_Z10vector_GPUPiS_i_param_0];
	ld.param.u64 	%rd2, [_Z10vector_GPUPiS_i_param_1];
	ld.param.u32 	%r2, [_Z10vector_GPUPiS_i_param_2];
	mov.u32 	%r3, %ctaid.x;
	mov.u32 	%r4, %ntid.x;
	mov.u32 	%r5, %tid.x;
	mad.lo.s32 	%r1, %r3, %r4, %r5;
	setp.ge.s32 	%p1, %r1, %r2;
	@%p1 bra 	$L__BB0_2;
	cvta.to.global.u64 	%rd3, %rd1;
	cvta.to.global.u64 	%rd4, %rd2;
	mul.wide.s32 	%rd5, %r1, 4;
	add.s64 	%rd6, %rd3, %rd5;
	ld.global.u32 	%r6, [%rd6];
	add.s64 	%rd7, %rd4, %rd5;
	st.global.u32 	[%rd7], %r6;
$L__BB0_2:
	ret;

}


// ===== COMPILED SASS (sm_100) =====

	.target	sm_100

	.elftype	@"ET_EXEC"


//--------------------- .note.nv.tkinfo           --------------------------
	.section	.note.nv.tkinfo,"",@"SHT_NOTE"
	.sectionflags	@"SHF_NOTE_NV_TKINFO"
	.tkinfo
        /*0018*/ 	.word	0x00000002
        /*0030*/ 	.string	""
        /*0030*/ 	.string	"ptxas"
        /*0030*/ 	.string	"Cuda compilation tools, release 13.0, V13.0.88"
        /*0030*/ 	.string	"Build cuda_13.0.r13.0/compiler.36424714_0"
        /*0030*/ 	.string	"-arch sm_100 -m 64 "



//--------------------- .note.nv.cuinfo           --------------------------
	.section	.note.nv.cuinfo,"",@"SHT_NOTE"
	.sectionflags	@"SHF_NOTE_NV_CUINFO"
        /*0018*/ 	.short	0x0002
        /*001a*/ 	.short	0x0064
        /*001c*/ 	.short	0x0082
	.zero		2


//--------------------- .nv.info                  --------------------------
	.section	.nv.info,"",@"SHT_CUDA_INFO"
	.align	4


	//----- nvinfo : EIATTR_REGCOUNT
	.align		4
        /*0000*/ 	.byte	0x04, 0x2f
        /*0002*/ 	.short	(.L_1 - .L_0)
	.align		4
.L_0:
        /*0004*/ 	.word	index@(_Z10vector_GPUPiS_i)
        /*0008*/ 	.word	0x0000000a


	//----- nvinfo : EIATTR_FRAME_SIZE
	.align		4
.L_1:
        /*000c*/ 	.byte	0x04, 0x11
        /*000e*/ 	.short	(.L_3 - .L_2)
	.align		4
.L_2:
        /*0010*/ 	.word	index@(_Z10vector_GPUPiS_i)
        /*0014*/ 	.word	0x00000000


	//----- nvinfo : EIATTR_MIN_STACK_SIZE
	.align		4
.L_3:
        /*0018*/ 	.byte	0x04, 0x12
        /*001a*/ 	.short	(.L_5 - .L_4)
	.align		4
.L_4:
        /*001c*/ 	.word	index@(_Z10vector_GPUPiS_i)
        /*0020*/ 	.word	0x00000000
.L_5:


//--------------------- .nv.compat                --------------------------
	.section	.nv.compat,"",@"SHT_CUDA_COMPAT_INFO"
	.align	4
        /*0000*/ 	.byte	0x02, 0x09, 0x00, 0x00, 0x02, 0x02, 0x01, 0x00, 0x02, 0x05, 0x05, 0x00, 0x03, 0x07, 0x01, 0x01
        /*0010*/ 	.byte	0x02, 0x03, 0x00, 0x00, 0x02, 0x06, 0x01, 0x00, 0x04, 0x0b, 0x08, 0x00, 0x09, 0x00, 0x00, 0x00
        /*0020*/ 	.byte	0x00, 0x00, 0x00, 0x00


//--------------------- .nv.info._Z10vector_GPUPiS_i --------------------------
	.section	.nv.info._Z10vector_GPUPiS_i,"",@"SHT_CUDA_INFO"
	.sectionflags	@""
	.align	4


	//----- nvinfo : EIATTR_CUDA_API_VERSION
	.align		4
        /*0000*/ 	.byte	0x04, 0x37
        /*0002*/ 	.short	(.L_7 - .L_6)
.L_6:
        /*0004*/ 	.word	0x00000082


	//----- nvinfo : EIATTR_KPARAM_INFO
	.align		4
.L_7:
        /*0008*/ 	.byte	0x04, 0x17
        /*000a*/ 	.short	(.L_9 - .L_8)
.L_8:
        /*000c*/ 	.word	0x00000000
        /*0010*/ 	.short	0x0002
        /*0012*/ 	.short	0x0010
        /*0014*/ 	.byte	0x00, 0xf0, 0x11, 0x00


	//----- nvinfo : EIATTR_KPARAM_INFO
	.align		4
.L_9:
        /*0018*/ 	.byte	0x04, 0x17
        /*001a*/ 	.short	(.L_11 - .L_10)
.L_10:
        /*001c*/ 	.word	0x00000000
        /*0020*/ 	.short	0x0001
        /*0022*/ 	.short	0x0008
        /*0024*/ 	.byte	0x00, 0xf5, 0x21, 0x00


	//----- nvinfo : EIATTR_KPARAM_INFO
	.align		4
.L_11:
        /*0028*/ 	.byte	0x04, 0x17
        /*002a*/ 	.short	(.L_13 - .L_12)
.L_12:
        /*002c*/ 	.word	0x00000000
        /*0030*/ 	.short	0x0000
        /*0032*/ 	.short	0x0000
        /*0034*/ 	.byte	0x00, 0xf5, 0x21, 0x00


	//----- nvinfo : EIATTR_SPARSE_MMA_MASK
	.align		4
.L_13:
        /*0038*/ 	.byte	0x03, 0x50
        /*003a*/ 	.short	0x0000


	//----- nvinfo : EIATTR_MAXREG_COUNT
	.align		4
        /*003c*/ 	.byte	0x03, 0x1b
        /*003e*/ 	.short	0x00ff


	//----- nvinfo : EIATTR_MERCURY_ISA_VERSION
	.align		4
        /*0040*/ 	.byte	0x03, 0x5f
        /*0042*/ 	.short	0x0101


	//----- nvinfo : EIATTR_VRC_CTA_INIT_COUNT
	.align		4
        /*0044*/ 	.byte	0x02, 0x4a
	.zero		1
	.zero		1


	//----- nvinfo : EIATTR_EXIT_INSTR_OFFSETS
	.align		4
        /*0048*/ 	.byte	0x04, 0x1c
        /*004a*/ 	.short	(.L_15 - .L_14)


	//   ....[0]....
.L_14:
        /*004c*/ 	.word	0x00000070


	//   ....[1]....
        /*0050*/ 	.word	0x000000f0


	//----- nvinfo : EIATTR_CBANK_PARAM_SIZE
	.align		4
.L_15:
        /*0054*/ 	.byte	0x03, 0x19
        /*0056*/ 	.short	0x0014


	//----- nvinfo : EIATTR_PARAM_CBANK
	.align		4
        /*0058*/ 	.byte	0x04, 0x0a
        /*005a*/ 	.short	(.L_17 - .L_16)
	.align		4
.L_16:
        /*005c*/ 	.word	index@(.nv.constant0._Z10vector_GPUPiS_i)
        /*0060*/ 	.short	0x0380
        /*0062*/ 	.short	0x0014


	//----- nvinfo : EIATTR_SW_WAR
	.align		4
.L_17:
        /*0064*/ 	.byte	0x04, 0x36
        /*0066*/ 	.short	(.L_19 - .L_18)
.L_18:
        /*0068*/ 	.word	0x00000008
.L_19:


//--------------------- .nv.callgraph             --------------------------
	.section	.nv.callgraph,"",@"SHT_CUDA_CALLGRAPH"
	.align	4
	.sectionentsize	8
	.align		4
        /*0000*/ 	.word	0x00000000
	.align		4
        /*0004*/ 	.word	0xffffffff
	.align		4
        /*0008*/ 	.word	0x00000000
	.align		4
        /*000c*/ 	.word	0xfffffffe
	.align		4
        /*0010*/ 	.word	0x00000000
	.align		4
        /*0014*/ 	.word	0xfffffffd
	.align		4
        /*0018*/ 	.word	0x00000000
	.align		4
        /*001c*/ 	.word	0xfffffffc


//--------------------- .text._Z10vector_GPUPiS_i --------------------------
	.section	.text._Z10vector_GPUPiS_i,"ax",@progbits
	.align	128
        .global         _Z10vector_GPUPiS_i
        .type           _Z10vector_GPUPiS_i,@function
        .size           _Z10vector_GPUPiS_i,(.L_x_1 - _Z10vector_GPUPiS_i)
        .other          _Z10vector_GPUPiS_i,@"STO_CUDA_ENTRY STV_DEFAULT"
_Z10vector_GPUPiS_i:
.text._Z10vector_GPUPiS_i:
[----:B------:R-:W-:Y:S01]  /*0000*/  LDC R1, c[0x0][0x37c] ;  /* 0x0000df00ff017b82 */ /* 0x000fe20000000800 */
[----:B------:R-:W0:Y:S07]  /*0010*/  S2R R0, SR_TID.X ;  /* 0x0000000000007919 */ /* 0x000e2e0000002100 */
[----:B------:R-:W0:Y:S01]  /*0020*/  S2UR UR4, SR_CTAID.X ;  /* 0x00000000000479c3 */ /* 0x000e220000002500 */
[----:B------:R-:W1:Y:S07]  /*0030*/  LDCU UR5, c[0x0][0x390] ;  /* 0x00007200ff0577ac */ /* 0x000e6e0008000800 */
[----:B------:R-:W0:Y:S02]  /*0040*/  LDC R7, c[0x0][0x360] ;  /* 0x0000d800ff077b82 */ /* 0x000e240000000800 */
[----:B0-----:R-:W-:-:S05]  /*0050*/  IMAD R7, R7, UR4, R0 ;  /* 0x0000000407077c24 */ /* 0x001fca000f8e0200 */
[----:B-1----:R-:W-:-:S13]  /*0060*/  ISETP.GE.AND P0, PT, R7, UR5, PT ;  /* 0x0000000507007c0c */ /* 0x002fda000bf06270 */
[----:B------:R-:W-:Y:S05]  /*0070*/  @P0 EXIT ;  /* 0x000000000000094d */ /* 0x000fea0003800000 */
[----:B------:R-:W0:Y:S01]  /*0080*/  LDC.64 R2, c[0x0][0x380] ;  /* 0x0000e000ff027b82 */ /* 0x000e220000000a00 */
[----:B------:R-:W1:Y:S07]  /*0090*/  LDCU.64 UR4, c[0x0][0x358] ;  /* 0x00006b00ff0477ac */ /* 0x000e6e0008000a00 */
[----:B------:R-:W2:Y:S01]  /*00a0*/  LDC.64 R4, c[0x0][0x388] ;  /* 0x0000e200ff047b82 */ /* 0x000ea20000000a00 */
[----:B0-----:R-:W-:-:S06]  /*00b0*/  IMAD.WIDE R2, R7, 0x4, R2 ;  /* 0x0000000407027825 */ /* 0x001fcc00078e0202 */
[----:B-1----:R-:W3:Y:S01]  /*00c0*/  LDG.E R3, desc[UR4][R2.64] ;  /* 0x0000000402037981 */ /* 0x002ee2000c1e1900 */
[----:B--2---:R-:W-:-:S05]  /*00d0*/  IMAD.WIDE R4, R7, 0x4, R4 ;  /* 0x0000000407047825 */ /* 0x004fca00078e0204 */
[----:B---3--:R-:W-:Y:S01]  /*00e0*/  STG.E desc[UR4][R4.64], R3 ;  /* 0x0000000304007986 */ /* 0x008fe2000c101904 */
[----:B------:R-:W-:Y:S05]  /*00f0*/  EXIT ;  /* 0x000000000000794d */ /* 0x000fea0003800000 */
.L_x_0:
[----:B------:R-:W-:-:S00]  /*0100*/  BRA `(.L_x_0) ;  /* 0xfffffffc00fc7947 */ /* 0x000fc0000383ffff */
[----:B------:R-:W-:-:S00]  /*0110*/  NOP ;  /* 0x0000000000007918 */ /* 0x000fc00000000000 */
        /* <DEDUP_REMOVED lines=14> */
.L_x_1:


//--------------------- .nv.shared.reserved.0     --------------------------
	.section	.nv.shared.reserved.0,"aw",@nobits
	.weak		__nv_reservedSMEM_offset_0_alias
	.size		__nv_reservedSMEM_offset_0_alias, 0, 64
	.other		__nv_reservedSMEM_offset_0_alias,@"STO_CUDA_RESERVED_SHARED STV_DEFAULT"
__nv_reservedSMEM_offset_0_alias:
	.zero		0
	.zero		64


//--------------------- .nv.constant0._Z10vector_GPUPiS_i --------------------------
	.section	.nv.constant0._Z10vector_GPUPiS_i,"a",@progbits
	.sectionflags	@""
	.align	4
.nv.constant0._Z10vector_GPUPiS_i:
	.zero		916


//--------------------- SYMBOLS --------------------------

	.type		.nv.reservedSmem.offset0,@object
	.size		.nv.reservedSmem.offset0,0x4
